//
// Generated by NVIDIA NVVM Compiler
//
// Compiler Build ID: CL-36424714
// Cuda compilation tools, release 13.0, V13.0.88
// Based on NVVM 20.0.0
//

.version 9.0
.target sm_100
.address_size 64

	// .globl	_Z12zeros_bucketPi

.visible .entry _Z12zeros_bucketPi(
	.param .u64 .ptr .align 1 _Z12zeros_bucketPi_param_0
)
{
	.reg .b32 	%r<3>;
	.reg .b64 	%rd<5>;

	ld.param.u64 	%rd1, [_Z12zeros_bucketPi_param_0];
	cvta.to.global.u64 	%rd2, %rd1;
	mov.u32 	%r1, %tid.x;
	mul.wide.u32 	%rd3, %r1, 4;
	add.s64 	%rd4, %rd2, %rd3;
	mov.b32 	%r2, 0;
	st.global.u32 	[%rd4], %r2;
	ret;

}
	// .globl	_Z13reduce_bucketPiS_
.visible .entry _Z13reduce_bucketPiS_(
	.param .u64 .ptr .align 1 _Z13reduce_bucketPiS__param_0,
	.param .u64 .ptr .align 1 _Z13reduce_bucketPiS__param_1
)
{
	.reg .b32 	%r<4>;
	.reg .b64 	%rd<9>;

	ld.param.u64 	%rd1, [_Z13reduce_bucketPiS__param_0];
	ld.param.u64 	%rd2, [_Z13reduce_bucketPiS__param_1];
	cvta.to.global.u64 	%rd3, %rd1;
	cvta.to.global.u64 	%rd4, %rd2;
	mov.u32 	%r1, %tid.x;
	mul.wide.u32 	%rd5, %r1, 4;
	add.s64 	%rd6, %rd4, %rd5;
	ld.global.u32 	%r2, [%rd6];
	mul.wide.s32 	%rd7, %r2, 4;
	add.s64 	%rd8, %rd3, %rd7;
	atom.global.add.u32 	%r3, [%rd8], 1;
	ret;

}
	// .globl	_Z11sort_bucketPiS_S_
.visible .entry _Z11sort_bucketPiS_S_(
	.param .u64 .ptr .align 1 _Z11sort_bucketPiS_S__param_0,
	.param .u64 .ptr .align 1 _Z11sort_bucketPiS_S__param_1,
	.param .u64 .ptr .align 1 _Z11sort_bucketPiS_S__param_2
)
{
	.reg .pred 	%p<3>;
	.reg .b32 	%r<10>;
	.reg .b64 	%rd<12>;

	ld.param.u64 	%rd5, [_Z11sort_bucketPiS_S__param_0];
	ld.param.u64 	%rd4, [_Z11sort_bucketPiS_S__param_1];
	ld.param.u64 	%rd6, [_Z11sort_bucketPiS_S__param_2];
	cvta.to.global.u64 	%rd7, %rd5;
	cvta.to.global.u64 	%rd8, %rd6;
	mov.u32 	%r1, %tid.x;
	mul.wide.u32 	%rd9, %r1, 4;
	add.s64 	%rd1, %rd8, %rd9;
	add.s64 	%rd2, %rd7, %rd9;
	ld.global.u32 	%r5, [%rd2];
	setp.lt.s32 	%p1, %r5, 1;
	@%p1 bra 	$L__BB2_3;
	ld.global.u32 	%r9, [%rd1];
	cvta.to.global.u64 	%rd3, %rd4;
$L__BB2_2:
	mul.wide.s32 	%rd10, %r9, 4;
	add.s64 	%rd11, %rd3, %rd10;
	st.global.u32 	[%rd11], %r1;
	add.s32 	%r9, %r9, 1;
	ld.global.u32 	%r6, [%rd1];
	ld.global.u32 	%r7, [%rd2];
	add.s32 	%r8, %r7, %r6;
	setp.lt.s32 	%p2, %r9, %r8;
	@%p2 bra 	$L__BB2_2;
$L__BB2_3:
	ret;

}


// ===== COMPILED SASS (sm_100) =====

	.target	sm_100

	.elftype	@"ET_EXEC"


//--------------------- .note.nv.tkinfo           --------------------------
	.section	.note.nv.tkinfo,"",@"SHT_NOTE"
	.sectionflags	@"SHF_NOTE_NV_TKINFO"
	.tkinfo
        /*0018*/ 	.word	0x00000002
        /*0030*/ 	.string	""
        /*0030*/ 	.string	"ptxas"
        /*0030*/ 	.string	"Cuda compilation tools, release 13.0, V13.0.88"
        /*0030*/ 	.string	"Build cuda_13.0.r13.0/compiler.36424714_0"
        /*0030*/ 	.string	"-arch sm_100 -m 64 "



//--------------------- .note.nv.cuinfo           --------------------------
	.section	.note.nv.cuinfo,"",@"SHT_NOTE"
	.sectionflags	@"SHF_NOTE_NV_CUINFO"
        /*0018*/ 	.short	0x0002
        /*001a*/ 	.short	0x0064
        /*001c*/ 	.short	0x0082
	.zero		2


//--------------------- .nv.info                  --------------------------
	.section	.nv.info,"",@"SHT_CUDA_INFO"
	.align	4


	//----- nvinfo : EIATTR_REGCOUNT
	.align		4
        /*0000*/ 	.byte	0x04, 0x2f
        /*0002*/ 	.short	(.L_1 - .L_0)
	.align		4
.L_0:
        /*0004*/ 	.word	index@(_Z12zeros_bucketPi)
        /*0008*/ 	.word	0x00000008


	//----- nvinfo : EIATTR_FRAME_SIZE
	.align		4
.L_1:
        /*000c*/ 	.byte	0x04, 0x11
        /*000e*/ 	.short	(.L_3 - .L_2)
	.align		4
.L_2:
        /*0010*/ 	.word	index@(_Z12zeros_bucketPi)
        /*0014*/ 	.word	0x00000000


	//----- nvinfo : EIATTR_REGCOUNT
	.align		4
.L_3:
        /*0018*/ 	.byte	0x04, 0x2f
        /*001a*/ 	.short	(.L_5 - .L_4)
	.align		4
.L_4:
        /*001c*/ 	.word	index@(_Z13reduce_bucketPiS_)
        /*0020*/ 	.word	0x0000000a


	//----- nvinfo : EIATTR_FRAME_SIZE
	.align		4
.L_5:
        /*0024*/ 	.byte	0x04, 0x11
        /*0026*/ 	.short	(.L_7 - .L_6)
	.align		4
.L_6:
        /*0028*/ 	.word	index@(_Z13reduce_bucketPiS_)
        /*002c*/ 	.word	0x00000000


	//----- nvinfo : EIATTR_REGCOUNT
	.align		4
.L_7:
        /*0030*/ 	.byte	0x04, 0x2f
        /*0032*/ 	.short	(.L_9 - .L_8)
	.align		4
.L_8:
        /*0034*/ 	.word	index@(_Z11sort_bucketPiS_S_)
        /*0038*/ 	.word	0x00000012


	//----- nvinfo : EIATTR_FRAME_SIZE
	.align		4
.L_9:
        /*003c*/ 	.byte	0x04, 0x11
        /*003e*/ 	.short	(.L_11 - .L_10)
	.align		4
.L_10:
        /*0040*/ 	.word	index@(_Z11sort_bucketPiS_S_)
        /*0044*/ 	.word	0x00000000


	//----- nvinfo : EIATTR_MIN_STACK_SIZE
	.align		4
.L_11:
        /*0048*/ 	.byte	0x04, 0x12
        /*004a*/ 	.short	(.L_13 - .L_12)
	.align		4
.L_12:
        /*004c*/ 	.word	index@(_Z11sort_bucketPiS_S_)
        /*0050*/ 	.word	0x00000000


	//----- nvinfo : EIATTR_MIN_STACK_SIZE
	.align		4
.L_13:
        /*0054*/ 	.byte	0x04, 0x12
        /*0056*/ 	.short	(.L_15 - .L_14)
	.align		4
.L_14:
        /*0058*/ 	.word	index@(_Z13reduce_bucketPiS_)
        /*005c*/ 	.word	0x00000000


	//----- nvinfo : EIATTR_MIN_STACK_SIZE
	.align		4
.L_15:
        /*0060*/ 	.byte	0x04, 0x12
        /*0062*/ 	.short	(.L_17 - .L_16)
	.align		4
.L_16:
        /*0064*/ 	.word	index@(_Z12zeros_bucketPi)
        /*0068*/ 	.word	0x00000000
.L_17:


//--------------------- .nv.compat                --------------------------
	.section	.nv.compat,"",@"SHT_CUDA_COMPAT_INFO"
	.align	4
        /*0000*/ 	.byte	0x02, 0x09, 0x00, 0x00, 0x02, 0x02, 0x01, 0x00, 0x02, 0x05, 0x05, 0x00, 0x03, 0x07, 0x01, 0x01
        /*0010*/ 	.byte	0x02, 0x03, 0x00, 0x00, 0x02, 0x06, 0x01, 0x00, 0x04, 0x0b, 0x08, 0x00, 0x09, 0x00, 0x00, 0x00
        /*0020*/ 	.byte	0x00, 0x00, 0x00, 0x00


//--------------------- .nv.info._Z11sort_bucketPiS_S_ --------------------------
	.section	.nv.info._Z11sort_bucketPiS_S_,"",@"SHT_CUDA_INFO"
	.sectionflags	@""
	.align	4


	//----- nvinfo : EIATTR_CUDA_API_VERSION
	.align		4
        /*0000*/ 	.byte	0x04, 0x37
        /*0002*/ 	.short	(.L_19 - .L_18)
.L_18:
        /*0004*/ 	.word	0x00000082


	//----- nvinfo : EIATTR_KPARAM_INFO
	.align		4
.L_19:
        /*0008*/ 	.byte	0x04, 0x17
        /*000a*/ 	.short	(.L_21 - .L_20)
.L_20:
        /*000c*/ 	.word	0x00000000
        /*0010*/ 	.short	0x0002
        /*0012*/ 	.short	0x0010
        /*0014*/ 	.byte	0x00, 0xf5, 0x21, 0x00


	//----- nvinfo : EIATTR_KPARAM_INFO
	.align		4
.L_21:
        /*0018*/ 	.byte	0x04, 0x17
        /*001a*/ 	.short	(.L_23 - .L_22)
.L_22:
        /*001c*/ 	.word	0x00000000
        /*0020*/ 	.short	0x0001
        /*0022*/ 	.short	0x0008
        /*0024*/ 	.byte	0x00, 0xf5, 0x21, 0x00


	//----- nvinfo : EIATTR_KPARAM_INFO
	.align		4
.L_23:
        /*0028*/ 	.byte	0x04, 0x17
        /*002a*/ 	.short	(.L_25 - .L_24)
.L_24:
        /*002c*/ 	.word	0x00000000
        /*0030*/ 	.short	0x0000
        /*0032*/ 	.short	0x0000
        /*0034*/ 	.byte	0x00, 0xf5, 0x21, 0x00


	//----- nvinfo : EIATTR_SPARSE_MMA_MASK
	.align		4
.L_25:
        /*0038*/ 	.byte	0x03, 0x50
        /*003a*/ 	.short	0x0000


	//----- nvinfo : EIATTR_MAXREG_COUNT
	.align		4
        /*003c*/ 	.byte	0x03, 0x1b
        /*003e*/ 	.short	0x00ff


	//----- nvinfo : EIATTR_MERCURY_ISA_VERSION
	.align		4
        /*0040*/ 	.byte	0x03, 0x5f
        /*0042*/ 	.short	0x0101


	//----- nvinfo : EIATTR_VRC_CTA_INIT_COUNT
	.align		4
        /*0044*/ 	.byte	0x02, 0x4a
	.zero		1
	.zero		1


	//----- nvinfo : EIATTR_EXIT_INSTR_OFFSETS
	.align		4
        /*0048*/ 	.byte	0x04, 0x1c
        /*004a*/ 	.short	(.L_27 - .L_26)


	//   ....[0]....
.L_26:
        /*004c*/ 	.word	0x00000070


	//   ....[1]....
        /*0050*/ 	.word	0x00000140


	//----- nvinfo : EIATTR_CRS_STACK_SIZE
	.align		4
.L_27:
        /*0054*/ 	.byte	0x04, 0x1e
        /*0056*/ 	.short	(.L_29 - .L_28)
.L_28:
        /*0058*/ 	.word	0x00000000


	//----- nvinfo : EIATTR_CBANK_PARAM_SIZE
	.align		4
.L_29:
        /*005c*/ 	.byte	0x03, 0x19
        /*005e*/ 	.short	0x0018


	//----- nvinfo : EIATTR_PARAM_CBANK
	.align		4
        /*0060*/ 	.byte	0x04, 0x0a
        /*0062*/ 	.short	(.L_31 - .L_30)
	.align		4
.L_30:
        /*0064*/ 	.word	index@(.nv.constant0._Z11sort_bucketPiS_S_)
        /*0068*/ 	.short	0x0380
        /*006a*/ 	.short	0x0018


	//----- nvinfo : EIATTR_SW_WAR
	.align		4
.L_31:
        /*006c*/ 	.byte	0x04, 0x36
        /*006e*/ 	.short	(.L_33 - .L_32)
.L_32:
        /*0070*/ 	.word	0x00000008
.L_33:


//--------------------- .nv.info._Z13reduce_bucketPiS_ --------------------------
	.section	.nv.info._Z13reduce_bucketPiS_,"",@"SHT_CUDA_INFO"
	.sectionflags	@""
	.align	4


	//----- nvinfo : EIATTR_CUDA_API_VERSION
	.align		4
        /*0000*/ 	.byte	0x04, 0x37
        /*0002*/ 	.short	(.L_35 - .L_34)
.L_34:
        /*0004*/ 	.word	0x00000082


	//----- nvinfo : EIATTR_KPARAM_INFO
	.align		4
.L_35:
        /*0008*/ 	.byte	0x04, 0x17
        /*000a*/ 	.short	(.L_37 - .L_36)
.L_36:
        /*000c*/ 	.word	0x00000000
        /*0010*/ 	.short	0x0001
        /*0012*/ 	.short	0x0008
        /*0014*/ 	.byte	0x00, 0xf5, 0x21, 0x00


	//----- nvinfo : EIATTR_KPARAM_INFO
	.align		4
.L_37:
        /*0018*/ 	.byte	0x04, 0x17
        /*001a*/ 	.short	(.L_39 - .L_38)
.L_38:
        /*001c*/ 	.word	0x00000000
        /*0020*/ 	.short	0x0000
        /*0022*/ 	.short	0x0000
        /*0024*/ 	.byte	0x00, 0xf5, 0x21, 0x00


	//----- nvinfo : EIATTR_SPARSE_MMA_MASK
	.align		4
.L_39:
        /*0028*/ 	.byte	0x03, 0x50
        /*002a*/ 	.short	0x0000


	//----- nvinfo : EIATTR_MAXREG_COUNT
	.align		4
        /*002c*/ 	.byte	0x03, 0x1b
        /*002e*/ 	.short	0x00ff


	//----- nvinfo : EIATTR_MERCURY_ISA_VERSION
	.align		4
        /*0030*/ 	.byte	0x03, 0x5f
        /*0032*/ 	.short	0x0101


	//----- nvinfo : EIATTR_VRC_CTA_INIT_COUNT
	.align		4
        /*0034*/ 	.byte	0x02, 0x4a
	.zero		1
	.zero		1


	//----- nvinfo : EIATTR_EXIT_INSTR_OFFSETS
	.align		4
        /*0038*/ 	.byte	0x04, 0x1c
        /*003a*/ 	.short	(.L_41 - .L_40)


	//   ....[0]....
.L_40:
        /*003c*/ 	.word	0x000000a0


	//----- nvinfo : EIATTR_CBANK_PARAM_SIZE
	.align		4
.L_41:
        /*0040*/ 	.byte	0x03, 0x19
        /*0042*/ 	.short	0x0010


	//----- nvinfo : EIATTR_PARAM_CBANK
	.align		4
        /*0044*/ 	.byte	0x04, 0x0a
        /*0046*/ 	.short	(.L_43 - .L_42)
	.align		4
.L_42:
        /*0048*/ 	.word	index@(.nv.constant0._Z13reduce_bucketPiS_)
        /*004c*/ 	.short	0x0380
        /*004e*/ 	.short	0x0010


	//----- nvinfo : EIATTR_SW_WAR
	.align		4
.L_43:
        /*0050*/ 	.byte	0x04, 0x36
        /*0052*/ 	.short	(.L_45 - .L_44)
.L_44:
        /*0054*/ 	.word	0x00000008
.L_45:


//--------------------- .nv.info._Z12zeros_bucketPi --------------------------
	.section	.nv.info._Z12zeros_bucketPi,"",@"SHT_CUDA_INFO"
	.sectionflags	@""
	.align	4


	//----- nvinfo : EIATTR_CUDA_API_VERSION
	.align		4
        /*0000*/ 	.byte	0x04, 0x37
        /*0002*/ 	.short	(.L_47 - .L_46)
.L_46:
        /*0004*/ 	.word	0x00000082


	//----- nvinfo : EIATTR_KPARAM_INFO
	.align		4
.L_47:
        /*0008*/ 	.byte	0x04, 0x17
        /*000a*/ 	.short	(.L_49 - .L_48)
.L_48:
        /*000c*/ 	.word	0x00000000
        /*0010*/ 	.short	0x0000
        /*0012*/ 	.short	0x0000
        /*0014*/ 	.byte	0x00, 0xf5, 0x21, 0x00


	//----- nvinfo : EIATTR_SPARSE_MMA_MASK
	.align		4
.L_49:
        /*0018*/ 	.byte	0x03, 0x50
        /*001a*/ 	.short	0x0000


	//----- nvinfo : EIATTR_MAXREG_COUNT
	.align		4
        /*001c*/ 	.byte	0x03, 0x1b
        /*001e*/ 	.short	0x00ff


	//----- nvinfo : EIATTR_MERCURY_ISA_VERSION
	.align		4
        /*0020*/ 	.byte	0x03, 0x5f
        /*0022*/ 	.short	0x0101


	//----- nvinfo : EIATTR_VRC_CTA_INIT_COUNT
	.align		4
        /*0024*/ 	.byte	0x02, 0x4a
	.zero		1
	.zero		1


	//----- nvinfo : EIATTR_EXIT_INSTR_OFFSETS
	.align		4
        /*0028*/ 	.byte	0x04, 0x1c
        /*002a*/ 	.short	(.L_51 - .L_50)


	//   ....[0]....
.L_50:
        /*002c*/ 	.word	0x00000060


	//----- nvinfo : EIATTR_CBANK_PARAM_SIZE
	.align		4
.L_51:
        /*0030*/ 	.byte	0x03, 0x19
        /*0032*/ 	.short	0x0008


	//----- nvinfo : EIATTR_PARAM_CBANK
	.align		4
        /*0034*/ 	.byte	0x04, 0x0a
        /*0036*/ 	.short	(.L_53 - .L_52)
	.align		4
.L_52:
        /*0038*/ 	.word	index@(.nv.constant0._Z12zeros_bucketPi)
        /*003c*/ 	.short	0x0380
        /*003e*/ 	.short	0x0008


	//----- nvinfo : EIATTR_SW_WAR
	.align		4
.L_53:
        /*0040*/ 	.byte	0x04, 0x36
        /*0042*/ 	.short	(.L_55 - .L_54)
.L_54:
        /*0044*/ 	.word	0x00000008
.L_55:


//--------------------- .nv.callgraph             --------------------------
	.section	.nv.callgraph,"",@"SHT_CUDA_CALLGRAPH"
	.align	4
	.sectionentsize	8
	.align		4
        /*0000*/ 	.word	0x00000000
	.align		4
        /*0004*/ 	.word	0xffffffff
	.align		4
        /*0008*/ 	.word	0x00000000
	.align		4
        /*000c*/ 	.word	0xfffffffe
	.align		4
        /*0010*/ 	.word	0x00000000
	.align		4
        /*0014*/ 	.word	0xfffffffd
	.align		4
        /*0018*/ 	.word	0x00000000
	.align		4
        /*001c*/ 	.word	0xfffffffc


//--------------------- .text._Z11sort_bucketPiS_S_ --------------------------
	.section	.text._Z11sort_bucketPiS_S_,"ax",@progbits
	.align	128
        .global         _Z11sort_bucketPiS_S_
        .type           _Z11sort_bucketPiS_S_,@function
        .size           _Z11sort_bucketPiS_S_,(.L_x_4 - _Z11sort_bucketPiS_S_)
        .other          _Z11sort_bucketPiS_S_,@"STO_CUDA_ENTRY STV_DEFAULT"
_Z11sort_bucketPiS_S_:
.text._Z11sort_bucketPiS_S_:
[----:B------:R-:W-:Y:S01]  /*0000*/  LDC R1, c[0x0][0x37c] ;  /* 0x0000df00ff017b82 */ /* 0x000fe20000000800 */
[----:B------:R-:W0:Y:S07]  /*0010*/  S2R R15, SR_TID.X ;  /* 0x00000000000f7919 */ /* 0x000e2e0000002100 */
[----:B------:R-:W0:Y:S01]  /*0020*/  LDC.64 R4, c[0x0][0x380] ;  /* 0x0000e000ff047b82 */ /* 0x000e220000000a00 */
[----:B------:R-:W1:Y:S01]  /*0030*/  LDCU.64 UR4, c[0x0][0x358] ;  /* 0x00006b00ff0477ac */ /* 0x000e620008000a00 */
[----:B0-----:R-:W-:-:S05]  /*0040*/  IMAD.WIDE.U32 R4, R15, 0x4, R4 ;  /* 0x000000040f047825 */ /* 0x001fca00078e0004 */
[----:B-1----:R-:W2:Y:S02]  /*0050*/  LDG.E R0, desc[UR4][R4.64] ;  /* 0x0000000404007981 */ /* 0x002ea4000c1e1900 */
[----:B--2---:R-:W-:-:S13]  /*0060*/  ISETP.GE.AND P0, PT, R0, 0x1, PT ;  /* 0x000000010000780c */ /* 0x004fda0003f06270 */
[----:B------:R-:W-:Y:S05]  /*0070*/  @!P0 EXIT ;  /* 0x000000000000894d */ /* 0x000fea0003800000 */
[----:B------:R-:W0:Y:S08]  /*0080*/  LDC.64 R2, c[0x0][0x390] ;  /* 0x0000e400ff027b82 */ /* 0x000e300000000a00 */
[----:B------:R-:W1:Y:S01]  /*0090*/  LDC.64 R8, c[0x0][0x388] ;  /* 0x0000e200ff087b82 */ /* 0x000e620000000a00 */
[----:B0-----:R-:W-:-:S05]  /*00a0*/  IMAD.WIDE.U32 R2, R15, 0x4, R2 ;  /* 0x000000040f027825 */ /* 0x001fca00078e0002 */
[----:B------:R0:W5:Y:S02]  /*00b0*/  LDG.E R11, desc[UR4][R2.64] ;  /* 0x00000004020b7981 */ /* 0x000164000c1e1900 */
.L_x_0:
[----:B-1---5:R-:W-:-:S05]  /*00c0*/  IMAD.WIDE R6, R11, 0x4, R8 ;  /* 0x000000040b067825 */ /* 0x022fca00078e0208 */
[----:B------:R2:W-:Y:S04]  /*00d0*/  STG.E desc[UR4][R6.64], R15 ;  /* 0x0000000f06007986 */ /* 0x0005e8000c101904 */
[----:B------:R-:W3:Y:S04]  /*00e0*/  LDG.E R0, desc[UR4][R2.64] ;  /* 0x0000000402007981 */ /* 0x000ee8000c1e1900 */
[----:B------:R-:W3:Y:S01]  /*00f0*/  LDG.E R13, desc[UR4][R4.64] ;  /* 0x00000004040d7981 */ /* 0x000ee2000c1e1900 */
[----:B------:R-:W-:Y:S02]  /*0100*/  IADD3 R11, PT, PT, R11, 0x1, RZ ;  /* 0x000000010b0b7810 */ /* 0x000fe40007ffe0ff */
[----:B---3--:R-:W-:-:S04]  /*0110*/  IADD3 R0, PT, PT, R0, R13, RZ ;  /* 0x0000000d00007210 */ /* 0x008fc80007ffe0ff */
[----:B------:R-:W-:-:S13]  /*0120*/  ISETP.GE.AND P0, PT, R11, R0, PT ;  /* 0x000000000b00720c */ /* 0x000fda0003f06270 */
[----:B--2---:R-:W-:Y:S05]  /*0130*/  @!P0 BRA `(.L_x_0) ;  /* 0xfffffffc00e08947 */ /* 0x004fea000383ffff */
[----:B------:R-:W-:Y:S05]  /*0140*/  EXIT ;  /* 0x000000000000794d */ /* 0x000fea0003800000 */
.L_x_1:
[----:B------:R-:W-:-:S00]  /*0150*/  BRA `(.L_x_1) ;  /* 0xfffffffc00fc7947 */ /* 0x000fc0000383ffff */
[----:B------:R-:W-:-:S00]  /*0160*/  NOP ;  /* 0x0000000000007918 */ /* 0x000fc00000000000 */
        /* <DEDUP_REMOVED lines=9> */
.L_x_4:


//--------------------- .text._Z13reduce_bucketPiS_ --------------------------
	.section	.text._Z13reduce_bucketPiS_,"ax",@progbits
	.align	128
        .global         _Z13reduce_bucketPiS_
        .type           _Z13reduce_bucketPiS_,@function
        .size           _Z13reduce_bucketPiS_,(.L_x_5 - _Z13reduce_bucketPiS_)
        .other          _Z13reduce_bucketPiS_,@"STO_CUDA_ENTRY STV_DEFAULT"
_Z13reduce_bucketPiS_:
.text._Z13reduce_bucketPiS_:
[----:B------:R-:W-:Y:S01]  /*0000*/  LDC R1, c[0x0][0x37c] ;  /* 0x0000df00ff017b82 */ /* 0x000fe20000000800 */
[----:B------:R-:W0:Y:S07]  /*0010*/  S2R R5, SR_TID.X ;  /* 0x0000000000057919 */ /* 0x000e2e0000002100 */
[----:B------:R-:W0:Y:S01]  /*0020*/  LDC.64 R2, c[0x0][0x388] ;  /* 0x0000e200ff027b82 */ /* 0x000e220000000a00 */
[----:B------:R-:W1:Y:S01]  /*0030*/  LDCU.64 UR4, c[0x0][0x358] ;  /* 0x00006b00ff0477ac */ /* 0x000e620008000a00 */
[----:B0-----:R-:W-:-:S06]  /*0040*/  IMAD.WIDE.U32 R2, R5, 0x4, R2 ;  /* 0x0000000405027825 */ /* 0x001fcc00078e0002 */
[----:B------:R-:W0:Y:S01]  /*0050*/  LDC.64 R4, c[0x0][0x380] ;  /* 0x0000e000ff047b82 */ /* 0x000e220000000a00 */
[----:B-1----:R-:W0:Y:S01]  /*0060*/  LDG.E R3, desc[UR4][R2.64] ;  /* 0x0000000402037981 */ /* 0x002e22000c1e1900 */
[----:B------:R-:W-:Y:S02]  /*0070*/  HFMA2 R7, -RZ, RZ, 0, 5.9604644775390625e-08 ;  /* 0x00000001ff077431 */ /* 0x000fe400000001ff */
[----:B0-----:R-:W-:-:S05]  /*0080*/  IMAD.WIDE R4, R3, 0x4, R4 ;  /* 0x0000000403047825 */ /* 0x001fca00078e0204 */
[----:B------:R-:W-:Y:S01]  /*0090*/  REDG.E.ADD.STRONG.GPU desc[UR4][R4.64], R7 ;  /* 0x000000070400798e */ /* 0x000fe2000c12e104 */
[----:B------:R-:W-:Y:S05]  /*00a0*/  EXIT ;  /* 0x000000000000794d */ /* 0x000fea0003800000 */
.L_x_2:
        /* <DEDUP_REMOVED lines=13> */
.L_x_5:


//--------------------- .text._Z12zeros_bucketPi  --------------------------
	.section	.text._Z12zeros_bucketPi,"ax",@progbits
	.align	128
        .global         _Z12zeros_bucketPi
        .type           _Z12zeros_bucketPi,@function
        .size           _Z12zeros_bucketPi,(.L_x_6 - _Z12zeros_bucketPi)
        .other          _Z12zeros_bucketPi,@"STO_CUDA_ENTRY STV_DEFAULT"
_Z12zeros_bucketPi:
.text._Z12zeros_bucketPi:
[----:B------:R-:W-:Y:S01]  /*0000*/  LDC R1, c[0x0][0x37c] ;  /* 0x0000df00ff017b82 */ /* 0x000fe20000000800 */
[----:B------:R-:W0:Y:S07]  /*0010*/  S2R R5, SR_TID.X ;  /* 0x0000000000057919 */ /* 0x000e2e0000002100 */
[----:B------:R-:W0:Y:S01]  /*0020*/  LDC.64 R2, c[0x0][0x380] ;  /* 0x0000e000ff027b82 */ /* 0x000e220000000a00 */
[----:B------:R-:W1:Y:S01]  /*0030*/  LDCU.64 UR4, c[0x0][0x358] ;  /* 0x00006b00ff0477ac */ /* 0x000e620008000a00 */
[----:B0-----:R-:W-:-:S05]  /*0040*/  IMAD.WIDE.U32 R2, R5, 0x4, R2 ;  /* 0x0000000405027825 */ /* 0x001fca00078e0002 */
[----:B-1----:R-:W-:Y:S01]  /*0050*/  STG.E desc[UR4][R2.64], RZ ;  /* 0x000000ff02007986 */ /* 0x002fe2000c101904 */
[----:B------:R-:W-:Y:S05]  /*0060*/  EXIT ;  /* 0x000000000000794d */ /* 0x000fea0003800000 */
.L_x_3:
        /* <DEDUP_REMOVED lines=9> */
.L_x_6:


//--------------------- .nv.shared.reserved.0     --------------------------
	.section	.nv.shared.reserved.0,"aw",@nobits
	.weak		__nv_reservedSMEM_offset_0_alias
	.size		__nv_reservedSMEM_offset_0_alias, 0, 64
	.other		__nv_reservedSMEM_offset_0_alias,@"STO_CUDA_RESERVED_SHARED STV_DEFAULT"
__nv_reservedSMEM_offset_0_alias:
	.zero		0
	.zero		64


//--------------------- .nv.constant0._Z11sort_bucketPiS_S_ --------------------------
	.section	.nv.constant0._Z11sort_bucketPiS_S_,"a",@progbits
	.sectionflags	@""
	.align	4
.nv.constant0._Z11sort_bucketPiS_S_:
	.zero		920


//--------------------- .nv.constant0._Z13reduce_bucketPiS_ --------------------------
	.section	.nv.constant0._Z13reduce_bucketPiS_,"a",@progbits
	.sectionflags	@""
	.align	4
.nv.constant0._Z13reduce_bucketPiS_:
	.zero		912


//--------------------- .nv.constant0._Z12zeros_bucketPi --------------------------
	.section	.nv.constant0._Z12zeros_bucketPi,"a",@progbits
	.sectionflags	@""
	.align	4
.nv.constant0._Z12zeros_bucketPi:
	.zero		904


//--------------------- SYMBOLS --------------------------

	.type		.nv.reservedSmem.offset0,@object
	.size		.nv.reservedSmem.offset0,0x4
